//
// Generated by NVIDIA NVVM Compiler
//
// Compiler Build ID: CL-36424714
// Cuda compilation tools, release 13.0, V13.0.88
// Based on NVVM 20.0.0
//

.version 9.0
.target sm_100
.address_size 64

	// .globl	_Z8dot_prodPdS_i
.extern .func  (.param .b32 func_retval0) vprintf
(
	.param .b64 vprintf_param_0,
	.param .b64 vprintf_param_1
)
;
.global .align 1 .b8 $str[9] = {100, 111, 116, 58, 32, 37, 102, 10};

.visible .entry _Z8dot_prodPdS_i(
	.param .u64 .ptr .align 1 _Z8dot_prodPdS_i_param_0,
	.param .u64 .ptr .align 1 _Z8dot_prodPdS_i_param_1,
	.param .u32 _Z8dot_prodPdS_i_param_2
)
{
	.local .align 8 .b8 	__local_depot0[8];
	.reg .b64 	%SP;
	.reg .b64 	%SPL;
	.reg .pred 	%p<11>;
	.reg .b32 	%r<26>;
	.reg .b64 	%rd<26>;
	.reg .b64 	%fd<128>;

	mov.u64 	%SPL, __local_depot0;
	cvta.local.u64 	%SP, %SPL;
	ld.param.u64 	%rd9, [_Z8dot_prodPdS_i_param_0];
	ld.param.u64 	%rd10, [_Z8dot_prodPdS_i_param_1];
	ld.param.u32 	%r12, [_Z8dot_prodPdS_i_param_2];
	cvta.to.global.u64 	%rd1, %rd10;
	cvta.to.global.u64 	%rd2, %rd9;
	setp.lt.s32 	%p1, %r12, 1;
	@%p1 bra 	$L__BB0_12;
	and.b32  	%r1, %r12, 7;
	setp.lt.u32 	%p2, %r12, 8;
	mov.b32 	%r24, 0;
	@%p2 bra 	$L__BB0_4;
	and.b32  	%r24, %r12, 2147483640;
	neg.s32 	%r22, %r24;
	add.s64 	%rd25, %rd2, 32;
	add.s64 	%rd24, %rd1, 32;
$L__BB0_3:
	.pragma "nounroll";
	ld.global.f64 	%fd17, [%rd25+-32];
	ld.global.f64 	%fd18, [%rd24+-32];
	mul.f64 	%fd19, %fd17, %fd18;
	div.rn.f64 	%fd20, %fd19, %fd19;
	sub.f64 	%fd21, %fd19, %fd20;
	sub.f64 	%fd22, %fd21, %fd19;
	add.f64 	%fd23, %fd127, %fd22;
	ld.global.f64 	%fd24, [%rd25+-24];
	ld.global.f64 	%fd25, [%rd24+-24];
	mul.f64 	%fd26, %fd24, %fd25;
	div.rn.f64 	%fd27, %fd26, %fd26;
	sub.f64 	%fd28, %fd26, %fd27;
	sub.f64 	%fd29, %fd28, %fd26;
	add.f64 	%fd30, %fd23, %fd29;
	ld.global.f64 	%fd31, [%rd25+-16];
	ld.global.f64 	%fd32, [%rd24+-16];
	mul.f64 	%fd33, %fd31, %fd32;
	div.rn.f64 	%fd34, %fd33, %fd33;
	sub.f64 	%fd35, %fd33, %fd34;
	sub.f64 	%fd36, %fd35, %fd33;
	add.f64 	%fd37, %fd30, %fd36;
	ld.global.f64 	%fd38, [%rd25+-8];
	ld.global.f64 	%fd39, [%rd24+-8];
	mul.f64 	%fd40, %fd38, %fd39;
	div.rn.f64 	%fd41, %fd40, %fd40;
	sub.f64 	%fd42, %fd40, %fd41;
	sub.f64 	%fd43, %fd42, %fd40;
	add.f64 	%fd44, %fd37, %fd43;
	ld.global.f64 	%fd45, [%rd25];
	ld.global.f64 	%fd46, [%rd24];
	mul.f64 	%fd47, %fd45, %fd46;
	div.rn.f64 	%fd48, %fd47, %fd47;
	sub.f64 	%fd49, %fd47, %fd48;
	sub.f64 	%fd50, %fd49, %fd47;
	add.f64 	%fd51, %fd44, %fd50;
	ld.global.f64 	%fd52, [%rd25+8];
	ld.global.f64 	%fd53, [%rd24+8];
	mul.f64 	%fd54, %fd52, %fd53;
	div.rn.f64 	%fd55, %fd54, %fd54;
	sub.f64 	%fd56, %fd54, %fd55;
	sub.f64 	%fd57, %fd56, %fd54;
	add.f64 	%fd58, %fd51, %fd57;
	ld.global.f64 	%fd59, [%rd25+16];
	ld.global.f64 	%fd60, [%rd24+16];
	mul.f64 	%fd61, %fd59, %fd60;
	div.rn.f64 	%fd62, %fd61, %fd61;
	sub.f64 	%fd63, %fd61, %fd62;
	sub.f64 	%fd64, %fd63, %fd61;
	add.f64 	%fd65, %fd58, %fd64;
	ld.global.f64 	%fd66, [%rd25+24];
	ld.global.f64 	%fd67, [%rd24+24];
	mul.f64 	%fd68, %fd66, %fd67;
	div.rn.f64 	%fd69, %fd68, %fd68;
	sub.f64 	%fd70, %fd68, %fd69;
	sub.f64 	%fd71, %fd70, %fd68;
	add.f64 	%fd127, %fd65, %fd71;
	add.s32 	%r22, %r22, 8;
	add.s64 	%rd25, %rd25, 64;
	add.s64 	%rd24, %rd24, 64;
	setp.ne.s32 	%p3, %r22, 0;
	@%p3 bra 	$L__BB0_3;
$L__BB0_4:
	setp.eq.s32 	%p4, %r1, 0;
	@%p4 bra 	$L__BB0_12;
	and.b32  	%r7, %r12, 3;
	setp.lt.u32 	%p5, %r1, 4;
	@%p5 bra 	$L__BB0_7;
	mul.wide.u32 	%rd11, %r24, 8;
	add.s64 	%rd12, %rd2, %rd11;
	ld.global.f64 	%fd73, [%rd12];
	add.s64 	%rd13, %rd1, %rd11;
	ld.global.f64 	%fd74, [%rd13];
	mul.f64 	%fd75, %fd73, %fd74;
	div.rn.f64 	%fd76, %fd75, %fd75;
	sub.f64 	%fd77, %fd75, %fd76;
	sub.f64 	%fd78, %fd77, %fd75;
	add.f64 	%fd79, %fd127, %fd78;
	ld.global.f64 	%fd80, [%rd12+8];
	ld.global.f64 	%fd81, [%rd13+8];
	mul.f64 	%fd82, %fd80, %fd81;
	div.rn.f64 	%fd83, %fd82, %fd82;
	sub.f64 	%fd84, %fd82, %fd83;
	sub.f64 	%fd85, %fd84, %fd82;
	add.f64 	%fd86, %fd79, %fd85;
	ld.global.f64 	%fd87, [%rd12+16];
	ld.global.f64 	%fd88, [%rd13+16];
	mul.f64 	%fd89, %fd87, %fd88;
	div.rn.f64 	%fd90, %fd89, %fd89;
	sub.f64 	%fd91, %fd89, %fd90;
	sub.f64 	%fd92, %fd91, %fd89;
	add.f64 	%fd93, %fd86, %fd92;
	ld.global.f64 	%fd94, [%rd12+24];
	ld.global.f64 	%fd95, [%rd13+24];
	mul.f64 	%fd96, %fd94, %fd95;
	div.rn.f64 	%fd97, %fd96, %fd96;
	sub.f64 	%fd98, %fd96, %fd97;
	sub.f64 	%fd99, %fd98, %fd96;
	add.f64 	%fd127, %fd93, %fd99;
	add.s32 	%r24, %r24, 4;
$L__BB0_7:
	setp.eq.s32 	%p6, %r7, 0;
	@%p6 bra 	$L__BB0_12;
	setp.eq.s32 	%p7, %r7, 1;
	@%p7 bra 	$L__BB0_10;
	mul.wide.u32 	%rd14, %r24, 8;
	add.s64 	%rd15, %rd2, %rd14;
	ld.global.f64 	%fd101, [%rd15];
	add.s64 	%rd16, %rd1, %rd14;
	ld.global.f64 	%fd102, [%rd16];
	mul.f64 	%fd103, %fd101, %fd102;
	div.rn.f64 	%fd104, %fd103, %fd103;
	sub.f64 	%fd105, %fd103, %fd104;
	sub.f64 	%fd106, %fd105, %fd103;
	add.f64 	%fd107, %fd127, %fd106;
	ld.global.f64 	%fd108, [%rd15+8];
	ld.global.f64 	%fd109, [%rd16+8];
	mul.f64 	%fd110, %fd108, %fd109;
	div.rn.f64 	%fd111, %fd110, %fd110;
	sub.f64 	%fd112, %fd110, %fd111;
	sub.f64 	%fd113, %fd112, %fd110;
	add.f64 	%fd127, %fd107, %fd113;
	add.s32 	%r24, %r24, 2;
$L__BB0_10:
	and.b32  	%r14, %r12, 1;
	setp.eq.b32 	%p8, %r14, 1;
	not.pred 	%p9, %p8;
	@%p9 bra 	$L__BB0_12;
	mul.wide.u32 	%rd17, %r24, 8;
	add.s64 	%rd18, %rd2, %rd17;
	ld.global.f64 	%fd114, [%rd18];
	add.s64 	%rd19, %rd1, %rd17;
	ld.global.f64 	%fd115, [%rd19];
	mul.f64 	%fd116, %fd114, %fd115;
	div.rn.f64 	%fd117, %fd116, %fd116;
	sub.f64 	%fd118, %fd116, %fd117;
	sub.f64 	%fd119, %fd118, %fd116;
	add.f64 	%fd127, %fd127, %fd119;
$L__BB0_12:
	mov.u32 	%r15, %ctaid.x;
	mov.u32 	%r16, %ntid.x;
	mul.lo.s32 	%r17, %r15, %r16;
	mov.u32 	%r18, %tid.x;
	neg.s32 	%r19, %r18;
	setp.ne.s32 	%p10, %r17, %r19;
	@%p10 bra 	$L__BB0_14;
	add.u64 	%rd20, %SP, 0;
	add.u64 	%rd21, %SPL, 0;
	st.local.f64 	[%rd21], %fd127;
	mov.u64 	%rd22, $str;
	cvta.global.u64 	%rd23, %rd22;
	{ // callseq 0, 0
	.param .b64 param0;
	st.param.b64 	[param0], %rd23;
	.param .b64 param1;
	st.param.b64 	[param1], %rd20;
	.param .b32 retval0;
	call.uni (retval0), 
	vprintf, 
	(
	param0, 
	param1
	);
	ld.param.b32 	%r20, [retval0];
	} // callseq 0
$L__BB0_14:
	ret;

}


// ===== COMPILED SASS (sm_100) =====

	.target	sm_100

	.elftype	@"ET_EXEC"


//--------------------- .note.nv.tkinfo           --------------------------
	.section	.note.nv.tkinfo,"",@"SHT_NOTE"
	.sectionflags	@"SHF_NOTE_NV_TKINFO"
	.tkinfo
        /*0018*/ 	.word	0x00000002
        /*0030*/ 	.string	""
        /*0030*/ 	.string	"ptxas"
        /*0030*/ 	.string	"Cuda compilation tools, release 13.0, V13.0.88"
        /*0030*/ 	.string	"Build cuda_13.0.r13.0/compiler.36424714_0"
        /*0030*/ 	.string	"-arch sm_100 -m 64 "



//--------------------- .note.nv.cuinfo           --------------------------
	.section	.note.nv.cuinfo,"",@"SHT_NOTE"
	.sectionflags	@"SHF_NOTE_NV_CUINFO"
        /*0018*/ 	.short	0x0002
        /*001a*/ 	.short	0x0064
        /*001c*/ 	.short	0x0082
	.zero		2


//--------------------- .nv.info                  --------------------------
	.section	.nv.info,"",@"SHT_CUDA_INFO"
	.align	4


	//----- nvinfo : EIATTR_REGCOUNT
	.align		4
        /*0000*/ 	.byte	0x04, 0x2f
        /*0002*/ 	.short	(.L_2 - .L_1)
	.align		4
.L_1:
        /*0004*/ 	.word	index@(_Z8dot_prodPdS_i)
        /*0008*/ 	.word	0x00000024


	//----- nvinfo : EIATTR_FRAME_SIZE
	.align		4
.L_2:
        /*000c*/ 	.byte	0x04, 0x11
        /*000e*/ 	.short	(.L_4 - .L_3)
	.align		4
.L_3:
        /*0010*/ 	.word	index@($__internal_0_$__cuda_sm20_div_rn_f64_full)
        /*0014*/ 	.word	0x00000008


	//----- nvinfo : EIATTR_FRAME_SIZE
	.align		4
.L_4:
        /*0018*/ 	.byte	0x04, 0x11
        /*001a*/ 	.short	(.L_6 - .L_5)
	.align		4
.L_5:
        /*001c*/ 	.word	index@(_Z8dot_prodPdS_i)
        /*0020*/ 	.word	0x00000008


	//----- nvinfo : EIATTR_MIN_STACK_SIZE
	.align		4
.L_6:
        /*0024*/ 	.byte	0x04, 0x12
        /*0026*/ 	.short	(.L_8 - .L_7)
	.align		4
.L_7:
        /*0028*/ 	.word	index@(_Z8dot_prodPdS_i)
        /*002c*/ 	.word	0x00000008
.L_8:


//--------------------- .nv.compat                --------------------------
	.section	.nv.compat,"",@"SHT_CUDA_COMPAT_INFO"
	.align	4
        /*0000*/ 	.byte	0x02, 0x09, 0x00, 0x00, 0x02, 0x02, 0x01, 0x00, 0x02, 0x05, 0x05, 0x00, 0x03, 0x07, 0x01, 0x01
        /*0010*/ 	.byte	0x02, 0x03, 0x00, 0x00, 0x02, 0x06, 0x01, 0x00, 0x04, 0x0b, 0x08, 0x00, 0x01, 0x00, 0x00, 0x00
        /*0020*/ 	.byte	0x00, 0x00, 0x00, 0x00


//--------------------- .nv.info._Z8dot_prodPdS_i --------------------------
	.section	.nv.info._Z8dot_prodPdS_i,"",@"SHT_CUDA_INFO"
	.sectionflags	@""
	.align	4


	//----- nvinfo : EIATTR_CUDA_API_VERSION
	.align		4
        /*0000*/ 	.byte	0x04, 0x37
        /*0002*/ 	.short	(.L_10 - .L_9)
.L_9:
        /*0004*/ 	.word	0x00000082


	//----- nvinfo : EIATTR_KPARAM_INFO
	.align		4
.L_10:
        /*0008*/ 	.byte	0x04, 0x17
        /*000a*/ 	.short	(.L_12 - .L_11)
.L_11:
        /*000c*/ 	.word	0x00000000
        /*0010*/ 	.short	0x0002
        /*0012*/ 	.short	0x0010
        /*0014*/ 	.byte	0x00, 0xf0, 0x11, 0x00


	//----- nvinfo : EIATTR_KPARAM_INFO
	.align		4
.L_12:
        /*0018*/ 	.byte	0x04, 0x17
        /*001a*/ 	.short	(.L_14 - .L_13)
.L_13:
        /*001c*/ 	.word	0x00000000
        /*0020*/ 	.short	0x0001
        /*0022*/ 	.short	0x0008
        /*0024*/ 	.byte	0x00, 0xf5, 0x21, 0x00


	//----- nvinfo : EIATTR_KPARAM_INFO
	.align		4
.L_14:
        /*0028*/ 	.byte	0x04, 0x17
        /*002a*/ 	.short	(.L_16 - .L_15)
.L_15:
        /*002c*/ 	.word	0x00000000
        /*0030*/ 	.short	0x0000
        /*0032*/ 	.short	0x0000
        /*0034*/ 	.byte	0x00, 0xf5, 0x21, 0x00


	//----- nvinfo : EIATTR_SPARSE_MMA_MASK
	.align		4
.L_16:
        /*0038*/ 	.byte	0x03, 0x50
        /*003a*/ 	.short	0x0000


	//----- nvinfo : EIATTR_MAXREG_COUNT
	.align		4
        /*003c*/ 	.byte	0x03, 0x1b
        /*003e*/ 	.short	0x00ff


	//----- nvinfo : EIATTR_EXTERNS
	.align		4
        /*0040*/ 	.byte	0x04, 0x0f
        /*0042*/ 	.short	(.L_18 - .L_17)


	//   ....[0]....
	.align		4
.L_17:
        /*0044*/ 	.word	index@(vprintf)


	//----- nvinfo : EIATTR_MERCURY_ISA_VERSION
	.align		4
.L_18:
        /*0048*/ 	.byte	0x03, 0x5f
        /*004a*/ 	.short	0x0101


	//----- nvinfo : EIATTR_VRC_CTA_INIT_COUNT
	.align		4
        /*004c*/ 	.byte	0x02, 0x4a
	.zero		1
	.zero		1


	//----- nvinfo : EIATTR_SYSCALL_OFFSETS
	.align		4
        /*0050*/ 	.byte	0x04, 0x46
        /*0052*/ 	.short	(.L_20 - .L_19)


	//   ....[0]....
.L_19:
        /*0054*/ 	.word	0x00001df0


	//----- nvinfo : EIATTR_EXIT_INSTR_OFFSETS
	.align		4
.L_20:
        /*0058*/ 	.byte	0x04, 0x1c
        /*005a*/ 	.short	(.L_22 - .L_21)


	//   ....[0]....
.L_21:
        /*005c*/ 	.word	0x00001d70


	//   ....[1]....
        /*0060*/ 	.word	0x00001e00


	//----- nvinfo : EIATTR_CRS_STACK_SIZE
	.align		4
.L_22:
        /*0064*/ 	.byte	0x04, 0x1e
        /*0066*/ 	.short	(.L_24 - .L_23)
.L_23:
        /*0068*/ 	.word	0x00000000


	//----- nvinfo : EIATTR_CBANK_PARAM_SIZE
	.align		4
.L_24:
        /*006c*/ 	.byte	0x03, 0x19
        /*006e*/ 	.short	0x0014


	//----- nvinfo : EIATTR_PARAM_CBANK
	.align		4
        /*0070*/ 	.byte	0x04, 0x0a
        /*0072*/ 	.short	(.L_26 - .L_25)
	.align		4
.L_25:
        /*0074*/ 	.word	index@(.nv.constant0._Z8dot_prodPdS_i)
        /*0078*/ 	.short	0x0380
        /*007a*/ 	.short	0x0014


	//----- nvinfo : EIATTR_SW_WAR
	.align		4
.L_26:
        /*007c*/ 	.byte	0x04, 0x36
        /*007e*/ 	.short	(.L_28 - .L_27)
.L_27:
        /*0080*/ 	.word	0x00000008
.L_28:


//--------------------- .nv.callgraph             --------------------------
	.section	.nv.callgraph,"",@"SHT_CUDA_CALLGRAPH"
	.align	4
	.sectionentsize	8
	.align		4
        /*0000*/ 	.word	0x00000000
	.align		4
        /*0004*/ 	.word	0xffffffff
	.align		4
        /*0008*/ 	.word	index@(_Z8dot_prodPdS_i)
	.align		4
        /*000c*/ 	.word	index@(vprintf)
	.align		4
        /*0010*/ 	.word	0x00000000
	.align		4
        /*0014*/ 	.word	0xfffffffe
	.align		4
        /*0018*/ 	.word	0x00000000
	.align		4
        /*001c*/ 	.word	0xfffffffd
	.align		4
        /*0020*/ 	.word	0x00000000
	.align		4
        /*0024*/ 	.word	0xfffffffc


//--------------------- .nv.constant4             --------------------------
	.section	.nv.constant4,"a",@progbits
	.align	8
	.align		8
.nv.constant4:
        /*0000*/ 	.dword	vprintf
	.align		8
        /*0008*/ 	.dword	$str


//--------------------- .text._Z8dot_prodPdS_i    --------------------------
	.section	.text._Z8dot_prodPdS_i,"ax",@progbits
	.align	128
        .global         _Z8dot_prodPdS_i
        .type           _Z8dot_prodPdS_i,@function
        .size           _Z8dot_prodPdS_i,(.L_x_27 - _Z8dot_prodPdS_i)
        .other          _Z8dot_prodPdS_i,@"STO_CUDA_ENTRY STV_DEFAULT"
_Z8dot_prodPdS_i:
.text._Z8dot_prodPdS_i:
[----:B------:R-:W0:Y:S01]  /*0000*/  LDC R1, c[0x0][0x37c] ;  /* 0x0000df00ff017b82 */ /* 0x000e220000000800 */
[----:B------:R-:W1:Y:S01]  /*0010*/  LDCU UR4, c[0x0][0x390] ;  /* 0x00007200ff0477ac */ /* 0x000e620008000800 */
[----:B0-----:R-:W-:Y:S01]  /*0020*/  VIADD R1, R1, 0xfffffff8 ;  /* 0xfffffff801017836 */ /* 0x001fe20000000000 */
[----:B------:R-:W0:Y:S01]  /*0030*/  LDCU UR5, c[0x0][0x2f8] ;  /* 0x00005f00ff0577ac */ /* 0x000e220008000800 */
[----:B------:R-:W2:Y:S01]  /*0040*/  LDCU UR6, c[0x0][0x2fc] ;  /* 0x00005f80ff0677ac */ /* 0x000ea20008000800 */
[----:B-1----:R-:W-:Y:S02]  /*0050*/  UISETP.GE.AND UP0, UPT, UR4, 0x1, UPT ;  /* 0x000000010400788c */ /* 0x002fe4000bf06270 */
[----:B0-----:R-:W-:-:S05]  /*0060*/  IADD3 R6, P0, PT, R1, UR5, RZ ;  /* 0x0000000501067c10 */ /* 0x001fca000ff1e0ff */
[----:B--2---:R-:W-:Y:S02]  /*0070*/  IMAD.X R7, RZ, RZ, UR6, P0 ;  /* 0x00000006ff077e24 */ /* 0x004fe400080e06ff */
[----:B------:R-:W-:Y:S06]  /*0080*/  BRA.U !UP0, `(.L_x_0) ;  /* 0x0000001d08207547 */ /* 0x000fec000b800000 */
[----:B------:R-:W-:Y:S01]  /*0090*/  UISETP.GE.U32.AND UP0, UPT, UR4, 0x8, UPT ;  /* 0x000000080400788c */ /* 0x000fe2000bf06070 */
[----:B------:R-:W-:Y:S01]  /*00a0*/  IMAD.MOV.U32 R0, RZ, RZ, RZ ;  /* 0x000000ffff007224 */ /* 0x000fe200078e00ff */
[----:B------:R-:W0:Y:S01]  /*00b0*/  LDCU.64 UR14, c[0x0][0x358] ;  /* 0x00006b00ff0e77ac */ /* 0x000e220008000a00 */
[----:B------:R-:W-:-:S06]  /*00c0*/  ULOP3.LUT UR12, UR4, 0x7, URZ, 0xc0, !UPT ;  /* 0x00000007040c7892 */ /* 0x000fcc000f8ec0ff */
[----:B------:R-:W-:Y:S06]  /*00d0*/  BRA.U !UP0, `(.L_x_1) ;  /* 0x0000000d08ac7547 */ /* 0x000fec000b800000 */
[----:B------:R-:W1:Y:S01]  /*00e0*/  LDCU.128 UR8, c[0x0][0x380] ;  /* 0x00007000ff0877ac */ /* 0x000e620008000c00 */
[----:B------:R-:W-:-:S06]  /*00f0*/  ULOP3.LUT UR4, UR4, 0x7ffffff8, URZ, 0xc0, !UPT ;  /* 0x7ffffff804047892 */ /* 0x000fcc000f8ec0ff */
[----:B------:R-:W-:Y:S01]  /*0100*/  IMAD.U32 R0, RZ, RZ, UR4 ;  /* 0x00000004ff007e24 */ /* 0x000fe2000f8e00ff */
[----:B-1----:R-:W-:Y:S02]  /*0110*/  UIADD3 UR7, UP0, UPT, UR8, 0x20, URZ ;  /* 0x0000002008077890 */ /* 0x002fe4000ff1e0ff */
[----:B------:R-:W-:Y:S02]  /*0120*/  UIADD3 UR5, UP1, UPT, UR10, 0x20, URZ ;  /* 0x000000200a057890 */ /* 0x000fe4000ff3e0ff */
[----:B------:R-:W-:Y:S02]  /*0130*/  UIADD3.X UR8, UPT, UPT, URZ, UR9, URZ, UP0, !UPT ;  /* 0x00000009ff087290 */ /* 0x000fe400087fe4ff */
[----:B------:R-:W-:Y:S01]  /*0140*/  UIADD3.X UR6, UPT, UPT, URZ, UR11, URZ, UP1, !UPT ;  /* 0x0000000bff067290 */ /* 0x000fe20008ffe4ff */
[----:B------:R-:W-:Y:S01]  /*0150*/  MOV R12, UR7 ;  /* 0x00000007000c7c02 */ /* 0x000fe20008000f00 */
[----:B------:R-:W-:Y:S01]  /*0160*/  IMAD.U32 R14, RZ, RZ, UR5 ;  /* 0x00000005ff0e7e24 */ /* 0x000fe2000f8e00ff */
[----:B------:R-:W-:Y:S01]  /*0170*/  UIADD3 UR9, UPT, UPT, -UR4, URZ, URZ ;  /* 0x000000ff04097290 */ /* 0x000fe2000fffe1ff */
[----:B------:R-:W-:-:S02]  /*0180*/  IMAD.U32 R13, RZ, RZ, UR8 ;  /* 0x00000008ff0d7e24 */ /* 0x000fc4000f8e00ff */
[----:B------:R-:W-:-:S09]  /*0190*/  IMAD.U32 R15, RZ, RZ, UR6 ;  /* 0x00000006ff0f7e24 */ /* 0x000fd2000f8e00ff */
.L_x_10:
[----:B0-----:R-:W2:Y:S04]  /*01a0*/  LDG.E.64 R20, desc[UR14][R12.64+-0x20] ;  /* 0xffffe00e0c147981 */ /* 0x001ea8000c1e1b00 */
[----:B------:R-:W2:Y:S02]  /*01b0*/  LDG.E.64 R4, desc[UR14][R14.64+-0x20] ;  /* 0xffffe00e0e047981 */ /* 0x000ea4000c1e1b00 */
[----:B--2---:R-:W-:Y:S01]  /*01c0*/  DMUL R20, R20, R4 ;  /* 0x0000000414147228 */ /* 0x004fe20000000000 */
[----:B------:R-:W-:-:S05]  /*01d0*/  IMAD.MOV.U32 R4, RZ, RZ, 0x1 ;  /* 0x00000001ff047424 */ /* 0x000fca00078e00ff */
[----:B------:R-:W0:Y:S04]  /*01e0*/  MUFU.RCP64H R5, R21 ;  /* 0x0000001500057308 */ /* 0x000e280000001800 */
[----:B------:R-:W-:Y:S01]  /*01f0*/  FSETP.GEU.AND P1, PT, |R21|, 6.5827683646048100446e-37, PT ;  /* 0x036000001500780b */ /* 0x000fe20003f2e200 */
[----:B0-----:R-:W-:-:S08]  /*0200*/  DFMA R8, -R20, R4, 1 ;  /* 0x3ff000001408742b */ /* 0x001fd00000000104 */
[----:B------:R-:W-:-:S08]  /*0210*/  DFMA R8, R8, R8, R8 ;  /* 0x000000080808722b */ /* 0x000fd00000000008 */
[----:B------:R-:W-:-:S08]  /*0220*/  DFMA R8, R4, R8, R4 ;  /* 0x000000080408722b */ /* 0x000fd00000000004 */
[----:B------:R-:W-:-:S08]  /*0230*/  DFMA R4, -R20, R8, 1 ;  /* 0x3ff000001404742b */ /* 0x000fd00000000108 */
[----:B------:R-:W-:-:S08]  /*0240*/  DFMA R4, R8, R4, R8 ;  /* 0x000000040804722b */ /* 0x000fd00000000008 */
[----:B------:R-:W-:-:S08]  /*0250*/  DMUL R8, R20, R4 ;  /* 0x0000000414087228 */ /* 0x000fd00000000000 */
[----:B------:R-:W-:-:S08]  /*0260*/  DFMA R10, -R20, R8, R20 ;  /* 0x00000008140a722b */ /* 0x000fd00000000114 */
[----:B------:R-:W-:-:S10]  /*0270*/  DFMA R4, R4, R10, R8 ;  /* 0x0000000a0404722b */ /* 0x000fd40000000008 */
[----:B------:R-:W-:-:S05]  /*0280*/  FFMA R8, RZ, R21, R5 ;  /* 0x00000015ff087223 */ /* 0x000fca0000000005 */
[----:B------:R-:W-:-:S13]  /*0290*/  FSETP.GT.AND P0, PT, |R8|, 1.469367938527859385e-39, PT ;  /* 0x001000000800780b */ /* 0x000fda0003f04200 */
[----:B------:R-:W-:Y:S05]  /*02a0*/  @P0 BRA P1, `(.L_x_2) ;  /* 0x0000000000180947 */ /* 0x000fea0000800000 */
[----:B------:R-:W-:Y:S01]  /*02b0*/  MOV R16, R20 ;  /* 0x0000001400107202 */ /* 0x000fe20000000f00 */
[--C-:B------:R-:W-:Y:S01]  /*02c0*/  IMAD.MOV.U32 R17, RZ, RZ, R21.reuse ;  /* 0x000000ffff117224 */ /* 0x100fe200078e0015 */
[----:B------:R-:W-:Y:S01]  /*02d0*/  MOV R24, 0x310 ;  /* 0x0000031000187802 */ /* 0x000fe20000000f00 */
[----:B------:R-:W-:Y:S02]  /*02e0*/  IMAD.MOV.U32 R8, RZ, RZ, R20 ;  /* 0x000000ffff087224 */ /* 0x000fe400078e0014 */
[----:B------:R-:W-:-:S07]  /*02f0*/  IMAD.MOV.U32 R9, RZ, RZ, R21 ;  /* 0x000000ffff097224 */ /* 0x000fce00078e0015 */
[----:B------:R-:W-:Y:S05]  /*0300*/  CALL.REL.NOINC `($__internal_0_$__cuda_sm20_div_rn_f64_full) ;  /* 0x0000001800c07944 */ /* 0x000fea0003c00000 */
.L_x_2:
[----:B------:R-:W2:Y:S04]  /*0310*/  LDG.E.64 R18, desc[UR14][R12.64+-0x18] ;  /* 0xffffe80e0c127981 */ /* 0x000ea8000c1e1b00 */
[----:B------:R-:W2:Y:S01]  /*0320*/  LDG.E.64 R8, desc[UR14][R14.64+-0x18] ;  /* 0xffffe80e0e087981 */ /* 0x000ea2000c1e1b00 */
[----:B------:R-:W-:-:S08]  /*0330*/  DADD R4, R20, -R4 ;  /* 0x0000000014047229 */ /* 0x000fd00000000804 */
[----:B------:R-:W-:-:S08]  /*0340*/  DADD R4, -R20, R4 ;  /* 0x0000000014047229 */ /* 0x000fd00000000104 */
[----:B------:R-:W-:Y:S02]  /*0350*/  DADD R28, R4, R2 ;  /* 0x00000000041c7229 */ /* 0x000fe40000000002 */
        /* <DEDUP_REMOVED lines=21> */
[----:B------:R-:W-:Y:S01]  /*04b0*/  IMAD.MOV.U32 R8, RZ, RZ, R4 ;  /* 0x000000ffff087224 */ /* 0x000fe200078e0004 */
[----:B------:R-:W-:-:S07]  /*04c0*/  MOV R9, R5 ;  /* 0x0000000500097202 */ /* 0x000fce0000000f00 */
.L_x_3:
        /* <DEDUP_REMOVED lines=20> */
[----:B------:R-:W-:Y:S01]  /*0610*/  IMAD.MOV.U32 R16, RZ, RZ, R20 ;  /* 0x000000ffff107224 */ /* 0x000fe200078e0014 */
[----:B------:R-:W-:Y:S01]  /*0620*/  MOV R8, R20 ;  /* 0x0000001400087202 */ /* 0x000fe20000000f00 */
[--C-:B------:R-:W-:Y:S01]  /*0630*/  IMAD.MOV.U32 R17, RZ, RZ, R21.reuse ;  /* 0x000000ffff117224 */ /* 0x100fe200078e0015 */
[----:B------:R-:W-:Y:S01]  /*0640*/  MOV R24, 0x670 ;  /* 0x0000067000187802 */ /* 0x000fe20000000f00 */
[----:B------:R-:W-:-:S07]  /*0650*/  IMAD.MOV.U32 R9, RZ, RZ, R21 ;  /* 0x000000ffff097224 */ /* 0x000fce00078e0015 */
[----:B------:R-:W-:Y:S05]  /*0660*/  CALL.REL.NOINC `($__internal_0_$__cuda_sm20_div_rn_f64_full) ;  /* 0x0000001400e87944 */ /* 0x000fea0003c00000 */
[----:B------:R-:W-:Y:S02]  /*0670*/  IMAD.MOV.U32 R2, RZ, RZ, R4 ;  /* 0x000000ffff027224 */ /* 0x000fe400078e0004 */
[----:B------:R-:W-:-:S07]  /*0680*/  IMAD.MOV.U32 R3, RZ, RZ, R5 ;  /* 0x000000ffff037224 */ /* 0x000fce00078e0005 */
.L_x_4:
[----:B------:R-:W2:Y:S04]  /*0690*/  LDG.E.64 R18, desc[UR14][R12.64+-0x8] ;  /* 0xfffff80e0c127981 */ /* 0x000ea8000c1e1b00 */
[----:B------:R-:W2:Y:S01]  /*06a0*/  LDG.E.64 R4, desc[UR14][R14.64+-0x8] ;  /* 0xfffff80e0e047981 */ /* 0x000ea2000c1e1b00 */
[----:B------:R-:W-:-:S08]  /*06b0*/  DADD R2, R20, -R2 ;  /* 0x0000000014027229 */ /* 0x000fd00000000802 */
[----:B------:R-:W-:-:S08]  /*06c0*/  DADD R2, -R20, R2 ;  /* 0x0000000014027229 */ /* 0x000fd00000000102 */
[----:B------:R-:W-:Y:S02]  /*06d0*/  DADD R28, R28, R2 ;  /* 0x000000001c1c7229 */ /* 0x000fe40000000002 */
[----:B--2---:R-:W-:Y:S01]  /*06e0*/  DMUL R18, R18, R4 ;  /* 0x0000000412127228 */ /* 0x004fe20000000000 */
[----:B------:R-:W-:-:S05]  /*06f0*/  MOV R4, 0x1 ;  /* 0x0000000100047802 */ /* 0x000fca0000000f00 */
        /* <DEDUP_REMOVED lines=13> */
[--C-:B------:R-:W-:Y:S01]  /*07d0*/  IMAD.MOV.U32 R16, RZ, RZ, R18.reuse ;  /* 0x000000ffff107224 */ /* 0x100fe200078e0012 */
[----:B------:R-:W-:Y:S01]  /*07e0*/  MOV R9, R19 ;  /* 0x0000001300097202 */ /* 0x000fe20000000f00 */
[----:B------:R-:W-:Y:S01]  /*07f0*/  IMAD.MOV.U32 R17, RZ, RZ, R19 ;  /* 0x000000ffff117224 */ /* 0x000fe200078e0013 */
[----:B------:R-:W-:Y:S01]  /*0800*/  MOV R24, 0x830 ;  /* 0x0000083000187802 */ /* 0x000fe20000000f00 */
[----:B------:R-:W-:-:S07]  /*0810*/  IMAD.MOV.U32 R8, RZ, RZ, R18 ;  /* 0x000000ffff087224 */ /* 0x000fce00078e0012 */
[----:B------:R-:W-:Y:S05]  /*0820*/  CALL.REL.NOINC `($__internal_0_$__cuda_sm20_div_rn_f64_full) ;  /* 0x0000001400787944 */ /* 0x000fea0003c00000 */
.L_x_5:
        /* <DEDUP_REMOVED lines=28> */
.L_x_6:
        /* <DEDUP_REMOVED lines=26> */
.L_x_7:
        /* <DEDUP_REMOVED lines=28> */
.L_x_8:
        /* <DEDUP_REMOVED lines=26> */
.L_x_9:
[C---:B------:R-:W-:Y:S01]  /*0ef0*/  DADD R4, R18.reuse, -R4 ;  /* 0x0000000012047229 */ /* 0x040fe20000000804 */
[----:B------:R-:W-:Y:S01]  /*0f00*/  UIADD3 UR9, UPT, UPT, UR9, 0x8, URZ ;  /* 0x0000000809097890 */ /* 0x000fe2000fffe0ff */
[----:B------:R-:W-:Y:S02]  /*0f10*/  IADD3 R12, P0, PT, R12, 0x40, RZ ;  /* 0x000000400c0c7810 */ /* 0x000fe40007f1e0ff */
[----:B------:R-:W-:Y:S01]  /*0f20*/  IADD3 R14, P1, PT, R14, 0x40, RZ ;  /* 0x000000400e0e7810 */ /* 0x000fe20007f3e0ff */
[----:B------:R-:W-:Y:S02]  /*0f30*/  UISETP.NE.AND UP0, UPT, UR9, URZ, UPT ;  /* 0x000000ff0900728c */ /* 0x000fe4000bf05270 */
[----:B------:R-:W-:Y:S01]  /*0f40*/  IMAD.X R13, RZ, RZ, R13, P0 ;  /* 0x000000ffff0d7224 */ /* 0x000fe200000e060d */
[----:B------:R-:W-:Y:S01]  /*0f50*/  DADD R4, -R18, R4 ;  /* 0x0000000012047229 */ /* 0x000fe20000000104 */
[----:B------:R-:W-:-:S07]  /*0f60*/  IMAD.X R15, RZ, RZ, R15, P1 ;  /* 0x000000ffff0f7224 */ /* 0x000fce00008e060f */
[----:B------:R-:W-:Y:S01]  /*0f70*/  DADD R2, R28, R4 ;  /* 0x000000001c027229 */ /* 0x000fe20000000004 */
[----:B------:R-:W-:Y:S10]  /*0f80*/  BRA.U UP0, `(.L_x_10) ;  /* 0xfffffff100847547 */ /* 0x000ff4000b83ffff */
.L_x_1:
[----:B------:R-:W-:-:S09]  /*0f90*/  UISETP.NE.AND UP0, UPT, UR12, URZ, UPT ;  /* 0x000000ff0c00728c */ /* 0x000fd2000bf05270 */
[----:B------:R-:W-:Y:S05]  /*0fa0*/  BRA.U !UP0, `(.L_x_0) ;  /* 0x0000000d08587547 */ /* 0x000fea000b800000 */
[----:B------:R-:W1:Y:S01]  /*0fb0*/  LDCU UR4, c[0x0][0x390] ;  /* 0x00007200ff0477ac */ /* 0x000e620008000800 */
[----:B------:R-:W-:Y:S02]  /*0fc0*/  UISETP.GE.U32.AND UP0, UPT, UR12, 0x4, UPT ;  /* 0x000000040c00788c */ /* 0x000fe4000bf06070 */
[----:B-1----:R-:W-:-:S07]  /*0fd0*/  ULOP3.LUT UR4, UR4, 0x3, URZ, 0xc0, !UPT ;  /* 0x0000000304047892 */ /* 0x002fce000f8ec0ff */
[----:B------:R-:W-:Y:S05]  /*0fe0*/  BRA.U !UP0, `(.L_x_11) ;  /* 0x0000000508c47547 */ /* 0x000fea000b800000 */
[----:B------:R-:W1:Y:S08]  /*0ff0*/  LDC.64 R12, c[0x0][0x380] ;  /* 0x0000e000ff0c7b82 */ /* 0x000e700000000a00 */
[----:B------:R-:W2:Y:S01]  /*1000*/  LDC.64 R14, c[0x0][0x388] ;  /* 0x0000e200ff0e7b82 */ /* 0x000ea20000000a00 */
[----:B-1----:R-:W-:-:S05]  /*1010*/  IMAD.WIDE.U32 R12, R0, 0x8, R12 ;  /* 0x00000008000c7825 */ /* 0x002fca00078e000c */
[----:B0-----:R-:W3:Y:S01]  /*1020*/  LDG.E.64 R20, desc[UR14][R12.64] ;  /* 0x0000000e0c147981 */ /* 0x001ee2000c1e1b00 */
[----:B--2---:R-:W-:-:S05]  /*1030*/  IMAD.WIDE.U32 R14, R0, 0x8, R14 ;  /* 0x00000008000e7825 */ /* 0x004fca00078e000e */
[----:B------:R-:W3:Y:S02]  /*1040*/  LDG.E.64 R4, desc[UR14][R14.64] ;  /* 0x0000000e0e047981 */ /* 0x000ee4000c1e1b00 */
[----:B---3--:R-:W-:-:S06]  /*1050*/  DMUL R20, R20, R4 ;  /* 0x0000000414147228 */ /* 0x008fcc0000000000 */
[----:B------:R-:W0:Y:S01]  /*1060*/  MUFU.RCP64H R5, R21 ;  /* 0x0000001500057308 */ /* 0x000e220000001800 */
[----:B------:R-:W-:-:S06]  /*1070*/  IMAD.MOV.U32 R4, RZ, RZ, 0x1 ;  /* 0x00000001ff047424 */ /* 0x000fcc00078e00ff */
[----:B0-----:R-:W-:-:S08]  /*1080*/  DFMA R8, -R20, R4, 1 ;  /* 0x3ff000001408742b */ /* 0x001fd00000000104 */
[----:B------:R-:W-:-:S08]  /*1090*/  DFMA R8, R8, R8, R8 ;  /* 0x000000080808722b */ /* 0x000fd00000000008 */
[----:B------:R-:W-:-:S08]  /*10a0*/  DFMA R8, R4, R8, R4 ;  /* 0x000000080408722b */ /* 0x000fd00000000004 */
[----:B------:R-:W-:-:S08]  /*10b0*/  DFMA R4, -R20, R8, 1 ;  /* 0x3ff000001404742b */ /* 0x000fd00000000108 */
[----:B------:R-:W-:-:S08]  /*10c0*/  DFMA R4, R8, R4, R8 ;  /* 0x000000040804722b */ /* 0x000fd00000000008 */
[----:B------:R-:W-:-:S08]  /*10d0*/  DMUL R8, R20, R4 ;  /* 0x0000000414087228 */ /* 0x000fd00000000000 */
[----:B------:R-:W-:-:S08]  /*10e0*/  DFMA R10, -R20, R8, R20 ;  /* 0x00000008140a722b */ /* 0x000fd00000000114 */
[----:B------:R-:W-:Y:S01]  /*10f0*/  DFMA R4, R4, R10, R8 ;  /* 0x0000000a0404722b */ /* 0x000fe20000000008 */
[----:B------:R-:W-:-:S09]  /*1100*/  FSETP.GEU.AND P1, PT, |R21|, 6.5827683646048100446e-37, PT ;  /* 0x036000001500780b */ /* 0x000fd20003f2e200 */
        /* <DEDUP_REMOVED lines=9> */
.L_x_12:
        /* <DEDUP_REMOVED lines=26> */
[----:B------:R-:W-:Y:S02]  /*1340*/  IMAD.MOV.U32 R8, RZ, RZ, R4 ;  /* 0x000000ffff087224 */ /* 0x000fe400078e0004 */
[----:B------:R-:W-:-:S07]  /*1350*/  IMAD.MOV.U32 R9, RZ, RZ, R5 ;  /* 0x000000ffff097224 */ /* 0x000fce00078e0005 */
.L_x_13:
        /* <DEDUP_REMOVED lines=26> */
[----:B------:R-:W-:Y:S01]  /*1500*/  MOV R2, R4 ;  /* 0x0000000400027202 */ /* 0x000fe20000000f00 */
[----:B------:R-:W-:-:S07]  /*1510*/  IMAD.MOV.U32 R3, RZ, RZ, R5 ;  /* 0x000000ffff037224 */ /* 0x000fce00078e0005 */
.L_x_14:
[----:B------:R-:W2:Y:S04]  /*1520*/  LDG.E.64 R18, desc[UR14][R12.64+0x18] ;  /* 0x0000180e0c127981 */ /* 0x000ea8000c1e1b00 */
[----:B------:R-:W2:Y:S01]  /*1530*/  LDG.E.64 R14, desc[UR14][R14.64+0x18] ;  /* 0x0000180e0e0e7981 */ /* 0x000ea2000c1e1b00 */
[----:B------:R-:W-:Y:S01]  /*1540*/  IMAD.MOV.U32 R4, RZ, RZ, 0x1 ;  /* 0x00000001ff047424 */ /* 0x000fe200078e00ff */
[----:B------:R-:W-:-:S08]  /*1550*/  DADD R2, R20, -R2 ;  /* 0x0000000014027229 */ /* 0x000fd00000000802 */
[----:B------:R-:W-:-:S08]  /*1560*/  DADD R2, -R20, R2 ;  /* 0x0000000014027229 */ /* 0x000fd00000000102 */
[----:B------:R-:W-:Y:S02]  /*1570*/  DADD R28, R28, R2 ;  /* 0x000000001c1c7229 */ /* 0x000fe40000000002 */
[----:B--2---:R-:W-:-:S06]  /*1580*/  DMUL R18, R18, R14 ;  /* 0x0000000e12127228 */ /* 0x004fcc0000000000 */
        /* <DEDUP_REMOVED lines=19> */
.L_x_15:
[----:B------:R-:W-:Y:S01]  /*16c0*/  DADD R4, R18, -R4 ;  /* 0x0000000012047229 */ /* 0x000fe20000000804 */
[----:B------:R-:W-:-:S07]  /*16d0*/  VIADD R0, R0, 0x4 ;  /* 0x0000000400007836 */ /* 0x000fce0000000000 */
[----:B------:R-:W-:-:S08]  /*16e0*/  DADD R4, -R18, R4 ;  /* 0x0000000012047229 */ /* 0x000fd00000000104 */
[----:B------:R-:W-:-:S11]  /*16f0*/  DADD R2, R28, R4 ;  /* 0x000000001c027229 */ /* 0x000fd60000000004 */
.L_x_11:
[----:B------:R-:W-:-:S09]  /*1700*/  UISETP.NE.AND UP0, UPT, UR4, URZ, UPT ;  /* 0x000000ff0400728c */ /* 0x000fd2000bf05270 */
[----:B------:R-:W-:Y:S05]  /*1710*/  BRA.U !UP0, `(.L_x_0) ;  /* 0x00000005087c7547 */ /* 0x000fea000b800000 */
[----:B------:R-:W-:-:S09]  /*1720*/  UISETP.NE.AND UP0, UPT, UR4, 0x1, UPT ;  /* 0x000000010400788c */ /* 0x000fd2000bf05270 */
        /* <DEDUP_REMOVED lines=9> */
[----:B------:R-:W-:-:S06]  /*17c0*/  MOV R4, 0x1 ;  /* 0x0000000100047802 */ /* 0x000fcc0000000f00 */
        /* <DEDUP_REMOVED lines=18> */
.L_x_17:
        /* <DEDUP_REMOVED lines=28> */
.L_x_18:
[----:B------:R-:W-:Y:S01]  /*1ab0*/  DADD R8, R20, -R8 ;  /* 0x0000000014087229 */ /* 0x000fe20000000808 */
[----:B------:R-:W-:-:S07]  /*1ac0*/  IADD3 R0, PT, PT, R0, 0x2, RZ ;  /* 0x0000000200007810 */ /* 0x000fce0007ffe0ff */
[----:B------:R-:W-:-:S08]  /*1ad0*/  DADD R8, -R20, R8 ;  /* 0x0000000014087229 */ /* 0x000fd00000000108 */
[----:B------:R-:W-:-:S11]  /*1ae0*/  DADD R2, R2, R8 ;  /* 0x0000000002027229 */ /* 0x000fd60000000008 */
.L_x_16:
[----:B------:R-:W1:Y:S02]  /*1af0*/  LDCU UR5, c[0x0][0x390] ;  /* 0x00007200ff0577ac */ /* 0x000e640008000800 */
[----:B-1----:R-:W-:-:S04]  /*1b00*/  ULOP3.LUT UR5, UR5, 0x1, URZ, 0xc0, !UPT ;  /* 0x0000000105057892 */ /* 0x002fc8000f8ec0ff */
[----:B------:R-:W-:-:S09]  /*1b10*/  UISETP.NE.U32.AND UP0, UPT, UR5, 0x1, UPT ;  /* 0x000000010500788c */ /* 0x000fd2000bf05070 */
[----:B------:R-:W-:Y:S05]  /*1b20*/  BRA.U UP0, `(.L_x_0) ;  /* 0x0000000100787547 */ /* 0x000fea000b800000 */
[----:B------:R-:W1:Y:S08]  /*1b30*/  LDC.64 R4, c[0x0][0x380] ;  /* 0x0000e000ff047b82 */ /* 0x000e700000000a00 */
[----:B------:R-:W2:Y:S01]  /*1b40*/  LDC.64 R8, c[0x0][0x388] ;  /* 0x0000e200ff087b82 */ /* 0x000ea20000000a00 */
[----:B-1----:R-:W-:-:S06]  /*1b50*/  IMAD.WIDE.U32 R4, R0, 0x8, R4 ;  /* 0x0000000800047825 */ /* 0x002fcc00078e0004 */
[----:B0-----:R-:W3:Y:S01]  /*1b60*/  LDG.E.64 R4, desc[UR14][R4.64] ;  /* 0x0000000e04047981 */ /* 0x001ee2000c1e1b00 */
[----:B--2---:R-:W-:-:S06]  /*1b70*/  IMAD.WIDE.U32 R8, R0, 0x8, R8 ;  /* 0x0000000800087825 */ /* 0x004fcc00078e0008 */
[----:B------:R-:W3:Y:S01]  /*1b80*/  LDG.E.64 R8, desc[UR14][R8.64] ;  /* 0x0000000e08087981 */ /* 0x000ee2000c1e1b00 */
[----:B------:R-:W-:Y:S01]  /*1b90*/  IMAD.MOV.U32 R10, RZ, RZ, 0x1 ;  /* 0x00000001ff0a7424 */ /* 0x000fe200078e00ff */
[----:B---3--:R-:W-:-:S06]  /*1ba0*/  DMUL R12, R4, R8 ;  /* 0x00000008040c7228 */ /* 0x008fcc0000000000 */
[----:B------:R-:W0:Y:S02]  /*1bb0*/  MUFU.RCP64H R11, R13 ;  /* 0x0000000d000b7308 */ /* 0x000e240000001800 */
        /* <DEDUP_REMOVED lines=18> */
.L_x_19:
[----:B------:R-:W-:-:S08]  /*1ce0*/  DADD R4, R12, -R4 ;  /* 0x000000000c047229 */ /* 0x000fd00000000804 */
[----:B------:R-:W-:-:S08]  /*1cf0*/  DADD R4, -R12, R4 ;  /* 0x000000000c047229 */ /* 0x000fd00000000104 */
[----:B------:R-:W-:-:S11]  /*1d00*/  DADD R2, R2, R4 ;  /* 0x0000000002027229 */ /* 0x000fd60000000004 */
.L_x_0:
[----:B------:R-:W1:Y:S01]  /*1d10*/  S2R R0, SR_TID.X ;  /* 0x0000000000007919 */ /* 0x000e620000002100 */
[----:B------:R-:W2:Y:S01]  /*1d20*/  S2UR UR5, SR_CTAID.X ;  /* 0x00000000000579c3 */ /* 0x000ea20000002500 */
[----:B------:R-:W2:Y:S02]  /*1d30*/  LDCU UR6, c[0x0][0x360] ;  /* 0x00006c00ff0677ac */ /* 0x000ea40008000800 */
[----:B--2---:R-:W-:Y:S01]  /*1d40*/  UIMAD UR5, UR5, UR6, URZ ;  /* 0x00000006050572a4 */ /* 0x004fe2000f8e02ff */
[----:B-1----:R-:W-:-:S05]  /*1d50*/  IMAD.MOV R0, RZ, RZ, -R0 ;  /* 0x000000ffff007224 */ /* 0x002fca00078e0a00 */
[----:B------:R-:W-:-:S13]  /*1d60*/  ISETP.NE.AND P0, PT, R0, UR5, PT ;  /* 0x0000000500007c0c */ /* 0x000fda000bf05270 */
[----:B0-----:R-:W-:Y:S05]  /*1d70*/  @P0 EXIT ;  /* 0x000000000000094d */ /* 0x001fea0003800000 */
[----:B------:R-:W-:Y:S01]  /*1d80*/  MOV R0, 0x0 ;  /* 0x0000000000007802 */ /* 0x000fe20000000f00 */
[----:B------:R0:W-:Y:S01]  /*1d90*/  STL.64 [R1], R2 ;  /* 0x0000000201007387 */ /* 0x0001e20000100a00 */
[----:B------:R-:W1:Y:S02]  /*1da0*/  LDCU.64 UR4, c[0x4][0x8] ;  /* 0x01000100ff0477ac */ /* 0x000e640008000a00 */
[----:B------:R0:W2:Y:S01]  /*1db0*/  LDC.64 R8, c[0x4][R0] ;  /* 0x0100000000087b82 */ /* 0x0000a20000000a00 */
[----:B-1----:R-:W-:Y:S01]  /*1dc0*/  IMAD.U32 R4, RZ, RZ, UR4 ;  /* 0x00000004ff047e24 */ /* 0x002fe2000f8e00ff */
[----:B0-----:R-:W-:-:S07]  /*1dd0*/  MOV R5, UR5 ;  /* 0x0000000500057c02 */ /* 0x001fce0008000f00 */
[----:B------:R-:W-:-:S07]  /*1de0*/  LEPC R20, `(.L_x_20) ;  /* 0x000000001014794e */ /* 0x000fce0000000000 */
[----:B--2---:R-:W-:Y:S05]  /*1df0*/  CALL.ABS.NOINC R8 ;  /* 0x0000000008007343 */ /* 0x004fea0003c00000 */
.L_x_20:
[----:B------:R-:W-:Y:S05]  /*1e00*/  EXIT ;  /* 0x000000000000794d */ /* 0x000fea0003800000 */
        .weak           $__internal_0_$__cuda_sm20_div_rn_f64_full
        .type           $__internal_0_$__cuda_sm20_div_rn_f64_full,@function
        .size           $__internal_0_$__cuda_sm20_div_rn_f64_full,(.L_x_27 - $__internal_0_$__cuda_sm20_div_rn_f64_full)
$__internal_0_$__cuda_sm20_div_rn_f64_full:
[C---:B------:R-:W-:Y:S01]  /*1e10*/  FSETP.GEU.AND P0, PT, |R9|.reuse, 1.469367938527859385e-39, PT ;  /* 0x001000000900780b */ /* 0x040fe20003f0e200 */
[----:B------:R-:W-:Y:S01]  /*1e20*/  IMAD.MOV.U32 R22, RZ, RZ, 0x1ca00000 ;  /* 0x1ca00000ff167424 */ /* 0x000fe200078e00ff */
[C---:B------:R-:W-:Y:S02]  /*1e30*/  LOP3.LUT R4, R9.reuse, 0x800fffff, RZ, 0xc0, !PT ;  /* 0x800fffff09047812 */ /* 0x040fe400078ec0ff */
[----:B------:R-:W-:Y:S02]  /*1e40*/  LOP3.LUT R26, R9, 0x7ff00000, RZ, 0xc0, !PT ;  /* 0x7ff00000091a7812 */ /* 0x000fe400078ec0ff */
[----:B------:R-:W-:Y:S02]  /*1e50*/  LOP3.LUT R27, R17, 0x7ff00000, RZ, 0xc0, !PT ;  /* 0x7ff00000111b7812 */ /* 0x000fe400078ec0ff */
[----:B------:R-:W-:Y:S01]  /*1e60*/  LOP3.LUT R5, R4, 0x3ff00000, RZ, 0xfc, !PT ;  /* 0x3ff0000004057812 */ /* 0x000fe200078efcff */
[----:B------:R-:W-:Y:S01]  /*1e70*/  IMAD.MOV.U32 R4, RZ, RZ, R8 ;  /* 0x000000ffff047224 */ /* 0x000fe200078e0008 */
[----:B------:R-:W-:Y:S01]  /*1e80*/  ISETP.GE.U32.AND P1, PT, R27, R26, PT ;  /* 0x0000001a1b00720c */ /* 0x000fe20003f26070 */
[----:B------:R-:W-:Y:S01]  /*1e90*/  IMAD.MOV.U32 R25, RZ, RZ, R27 ;  /* 0x000000ffff197224 */ /* 0x000fe200078e001b */
[----:B------:R-:W-:Y:S01]  /*1ea0*/  MOV R10, R16 ;  /* 0x00000010000a7202 */ /* 0x000fe20000000f00 */
[----:B------:R-:W-:Y:S01]  /*1eb0*/  @!P0 DMUL R4, R8, 8.98846567431157953865e+307 ;  /* 0x7fe0000008048828 */ /* 0x000fe20000000000 */
[----:B------:R-:W-:-:S02]  /*1ec0*/  SEL R11, R22, 0x63400000, !P1 ;  /* 0x63400000160b7807 */ /* 0x000fc40004800000 */
[----:B------:R-:W-:Y:S02]  /*1ed0*/  FSETP.GEU.AND P1, PT, |R17|, 1.469367938527859385e-39, PT ;  /* 0x001000001100780b */ /* 0x000fe40003f2e200 */
[----:B------:R-:W-:Y:S01]  /*1ee0*/  LOP3.LUT R11, R11, 0x800fffff, R17, 0xf8, !PT ;  /* 0x800fffff0b0b7812 */ /* 0x000fe200078ef811 */
[----:B------:R0:W1:Y:S10]  /*1ef0*/  MUFU.RCP64H R23, R5 ;  /* 0x0000000500177308 */ /* 0x0000740000001800 */
[----:B0-----:R-:W-:Y:S05]  /*1f00*/  @P1 BRA `(.L_x_21) ;  /* 0x0000000000201947 */ /* 0x001fea0003800000 */
[----:B------:R-:W-:Y:S01]  /*1f10*/  LOP3.LUT R25, R9, 0x7ff00000, RZ, 0xc0, !PT ;  /* 0x7ff0000009197812 */ /* 0x000fe200078ec0ff */
[----:B------:R-:W-:-:S03]  /*1f20*/  IMAD.MOV.U32 R30, RZ, RZ, RZ ;  /* 0x000000ffff1e7224 */ /* 0x000fc600078e00ff */
[----:B------:R-:W-:-:S04]  /*1f30*/  ISETP.GE.U32.AND P1, PT, R27, R25, PT ;  /* 0x000000191b00720c */ /* 0x000fc80003f26070 */
[----:B------:R-:W-:-:S04]  /*1f40*/  SEL R25, R22, 0x63400000, !P1 ;  /* 0x6340000016197807 */ /* 0x000fc80004800000 */
[----:B------:R-:W-:-:S04]  /*1f50*/  LOP3.LUT R25, R25, 0x80000000, R17, 0xf8, !PT ;  /* 0x8000000019197812 */ /* 0x000fc800078ef811 */
[----:B------:R-:W-:-:S06]  /*1f60*/  LOP3.LUT R31, R25, 0x100000, RZ, 0xfc, !PT ;  /* 0x00100000191f7812 */ /* 0x000fcc00078efcff */
[----:B------:R-:W-:-:S10]  /*1f70*/  DFMA R10, R10, 2, -R30 ;  /* 0x400000000a0a782b */ /* 0x000fd4000000081e */
[----:B------:R-:W-:-:S07]  /*1f80*/  LOP3.LUT R25, R11, 0x7ff00000, RZ, 0xc0, !PT ;  /* 0x7ff000000b197812 */ /* 0x000fce00078ec0ff */
.L_x_21:
[----:B------:R-:W-:-:S06]  /*1f90*/  IMAD.MOV.U32 R22, RZ, RZ, 0x1 ;  /* 0x00000001ff167424 */ /* 0x000fcc00078e00ff */
[----:B-1----:R-:W-:-:S08]  /*1fa0*/  DFMA R30, R22, -R4, 1 ;  /* 0x3ff00000161e742b */ /* 0x002fd00000000804 */
[----:B------:R-:W-:-:S08]  /*1fb0*/  DFMA R30, R30, R30, R30 ;  /* 0x0000001e1e1e722b */ /* 0x000fd0000000001e */
[----:B------:R-:W-:-:S08]  /*1fc0*/  DFMA R30, R22, R30, R22 ;  /* 0x0000001e161e722b */ /* 0x000fd00000000016 */
[----:B------:R-:W-:-:S08]  /*1fd0*/  DFMA R22, R30, -R4, 1 ;  /* 0x3ff000001e16742b */ /* 0x000fd00000000804 */
[----:B------:R-:W-:-:S08]  /*1fe0*/  DFMA R22, R30, R22, R30 ;  /* 0x000000161e16722b */ /* 0x000fd0000000001e */
[----:B------:R-:W-:-:S08]  /*1ff0*/  DMUL R30, R22, R10 ;  /* 0x0000000a161e7228 */ /* 0x000fd00000000000 */
[----:B------:R-:W-:-:S08]  /*2000*/  DFMA R32, R30, -R4, R10 ;  /* 0x800000041e20722b */ /* 0x000fd0000000000a */
[----:B------:R-:W-:Y:S01]  /*2010*/  DFMA R22, R22, R32, R30 ;  /* 0x000000201616722b */ /* 0x000fe2000000001e */
[----:B------:R-:W-:Y:S01]  /*2020*/  IMAD.MOV.U32 R30, RZ, RZ, R26 ;  /* 0x000000ffff1e7224 */ /* 0x000fe200078e001a */
[----:B------:R-:W-:Y:S02]  /*2030*/  IADD3 R26, PT, PT, R25, -0x1, RZ ;  /* 0xffffffff191a7810 */ /* 0x000fe40007ffe0ff */
[----:B------:R-:W-:Y:S02]  /*2040*/  @!P0 LOP3.LUT R30, R5, 0x7ff00000, RZ, 0xc0, !PT ;  /* 0x7ff00000051e8812 */ /* 0x000fe400078ec0ff */
[----:B------:R-:W-:-:S03]  /*2050*/  ISETP.GT.U32.AND P0, PT, R26, 0x7feffffe, PT ;  /* 0x7feffffe1a00780c */ /* 0x000fc60003f04070 */
[----:B------:R-:W-:-:S05]  /*2060*/  VIADD R26, R30, 0xffffffff ;  /* 0xffffffff1e1a7836 */ /* 0x000fca0000000000 */
[----:B------:R-:W-:-:S13]  /*2070*/  ISETP.GT.U32.OR P0, PT, R26, 0x7feffffe, P0 ;  /* 0x7feffffe1a00780c */ /* 0x000fda0000704470 */
[----:B------:R-:W-:Y:S05]  /*2080*/  @P0 BRA `(.L_x_22) ;  /* 0x0000000000740947 */ /* 0x000fea0003800000 */
[----:B------:R-:W-:Y:S01]  /*2090*/  LOP3.LUT R26, R17, 0x7ff00000, RZ, 0xc0, !PT ;  /* 0x7ff00000111a7812 */ /* 0x000fe200078ec0ff */
[----:B------:R-:W-:Y:S01]  /*20a0*/  IMAD.MOV.U32 R25, RZ, RZ, 0x1ca00000 ;  /* 0x1ca00000ff197424 */ /* 0x000fe200078e00ff */
[----:B------:R-:W-:Y:S01]  /*20b0*/  LOP3.LUT R17, R9, 0x7ff00000, RZ, 0xc0, !PT ;  /* 0x7ff0000009117812 */ /* 0x000fe200078ec0ff */
[----:B------:R-:W-:-:S03]  /*20c0*/  IMAD.MOV.U32 R30, RZ, RZ, RZ ;  /* 0x000000ffff1e7224 */ /* 0x000fc600078e00ff */
[CC--:B------:R-:W-:Y:S02]  /*20d0*/  VIADDMNMX R16, R26.reuse, -R17.reuse, 0xb9600000, !PT ;  /* 0xb96000001a107446 */ /* 0x0c0fe40007800911 */
[----:B------:R-:W-:Y:S02]  /*20e0*/  ISETP.GE.U32.AND P0, PT, R26, R17, PT ;  /* 0x000000111a00720c */ /* 0x000fe40003f06070 */
[----:B------:R-:W-:Y:S02]  /*20f0*/  VIMNMX R16, PT, PT, R16, 0x46a00000, PT ;  /* 0x46a0000010107848 */ /* 0x000fe40003fe0100 */
[----:B------:R-:W-:-:S05]  /*2100*/  SEL R17, R25, 0x63400000, !P0 ;  /* 0x6340000019117807 */ /* 0x000fca0004000000 */
[----:B------:R-:W-:-:S05]  /*2110*/  IMAD.IADD R16, R16, 0x1, -R17 ;  /* 0x0000000110107824 */ /* 0x000fca00078e0a11 */
[----:B------:R-:W-:-:S06]  /*2120*/  IADD3 R31, PT, PT, R16, 0x7fe00000, RZ ;  /* 0x7fe00000101f7810 */ /* 0x000fcc0007ffe0ff */
[----:B------:R-:W-:-:S10]  /*2130*/  DMUL R26, R22, R30 ;  /* 0x0000001e161a7228 */ /* 0x000fd40000000000 */
[----:B------:R-:W-:-:S13]  /*2140*/  FSETP.GTU.AND P0, PT, |R27|, 1.469367938527859385e-39, PT ;  /* 0x001000001b00780b */ /* 0x000fda0003f0c200 */
[----:B------:R-:W-:Y:S05]  /*2150*/  @P0 BRA `(.L_x_23) ;  /* 0x0000000000940947 */ /* 0x000fea0003800000 */
[----:B------:R-:W-:Y:S01]  /*2160*/  DFMA R4, R22, -R4, R10 ;  /* 0x800000041604722b */ /* 0x000fe2000000000a */
[----:B------:R-:W-:-:S09]  /*2170*/  IMAD.MOV.U32 R30, RZ, RZ, RZ ;  /* 0x000000ffff1e7224 */ /* 0x000fd200078e00ff */
[C---:B------:R-:W-:Y:S02]  /*2180*/  FSETP.NEU.AND P0, PT, R5.reuse, RZ, PT ;  /* 0x000000ff0500720b */ /* 0x040fe40003f0d000 */
[----:B------:R-:W-:-:S04]  /*2190*/  LOP3.LUT R9, R5, 0x80000000, R9, 0x48, !PT ;  /* 0x8000000005097812 */ /* 0x000fc800078e4809 */
[----:B------:R-:W-:-:S07]  /*21a0*/  LOP3.LUT R31, R9, R31, RZ, 0xfc, !PT ;  /* 0x0000001f091f7212 */ /* 0x000fce00078efcff */
[----:B------:R-:W-:Y:S05]  /*21b0*/  @!P0 BRA `(.L_x_23) ;  /* 0x00000000007c8947 */ /* 0x000fea0003800000 */
[----:B------:R-:W-:Y:S01]  /*21c0*/  IMAD.MOV R5, RZ, RZ, -R16 ;  /* 0x000000ffff057224 */ /* 0x000fe200078e0a10 */
[----:B------:R-:W-:-:S06]  /*21d0*/  MOV R4, RZ ;  /* 0x000000ff00047202 */ /* 0x000fcc0000000f00 */
[----:B------:R-:W-:Y:S02]  /*21e0*/  DFMA R4, R26, -R4, R22 ;  /* 0x800000041a04722b */ /* 0x000fe40000000016 */
[----:B------:R-:W-:-:S04]  /*21f0*/  DMUL.RP R22, R22, R30 ;  /* 0x0000001e16167228 */ /* 0x000fc80000008000 */
[----:B------:R-:W-:-:S04]  /*2200*/  IADD3 R4, PT, PT, -R16, -0x43300000, RZ ;  /* 0xbcd0000010047810 */ /* 0x000fc80007ffe1ff */
[----:B------:R-:W-:Y:S02]  /*2210*/  FSETP.NEU.AND P0, PT, |R5|, R4, PT ;  /* 0x000000040500720b */ /* 0x000fe40003f0d200 */
[----:B------:R-:W-:Y:S02]  /*2220*/  LOP3.LUT R9, R23, R9, RZ, 0x3c, !PT ;  /* 0x0000000917097212 */ /* 0x000fe400078e3cff */
[----:B------:R-:W-:Y:S02]  /*2230*/  FSEL R26, R22, R26, !P0 ;  /* 0x0000001a161a7208 */ /* 0x000fe40004000000 */
[----:B------:R-:W-:Y:S01]  /*2240*/  FSEL R27, R9, R27, !P0 ;  /* 0x0000001b091b7208 */ /* 0x000fe20004000000 */
[----:B------:R-:W-:Y:S06]  /*2250*/  BRA `(.L_x_23) ;  /* 0x0000000000547947 */ /* 0x000fec0003800000 */
.L_x_22:
[----:B------:R-:W-:-:S14]  /*2260*/  DSETP.NAN.AND P0, PT, R16, R16, PT ;  /* 0x000000101000722a */ /* 0x000fdc0003f08000 */
[----:B------:R-:W-:Y:S05]  /*2270*/  @P0 BRA `(.L_x_24) ;  /* 0x0000000000440947 */ /* 0x000fea0003800000 */
[----:B------:R-:W-:-:S14]  /*2280*/  DSETP.NAN.AND P0, PT, R8, R8, PT ;  /* 0x000000080800722a */ /* 0x000fdc0003f08000 */
[----:B------:R-:W-:Y:S05]  /*2290*/  @P0 BRA `(.L_x_25) ;  /* 0x0000000000300947 */ /* 0x000fea0003800000 */
[----:B------:R-:W-:Y:S01]  /*22a0*/  ISETP.NE.AND P0, PT, R25, R30, PT ;  /* 0x0000001e1900720c */ /* 0x000fe20003f05270 */
[----:B------:R-:W-:Y:S02]  /*22b0*/  IMAD.MOV.U32 R26, RZ, RZ, 0x0 ;  /* 0x00000000ff1a7424 */ /* 0x000fe400078e00ff */
[----:B------:R-:W-:-:S10]  /*22c0*/  IMAD.MOV.U32 R27, RZ, RZ, -0x80000 ;  /* 0xfff80000ff1b7424 */ /* 0x000fd400078e00ff */
[----:B------:R-:W-:Y:S05]  /*22d0*/  @!P0 BRA `(.L_x_23) ;  /* 0x0000000000348947 */ /* 0x000fea0003800000 */
[----:B------:R-:W-:Y:S02]  /*22e0*/  ISETP.NE.AND P0, PT, R25, 0x7ff00000, PT ;  /* 0x7ff000001900780c */ /* 0x000fe40003f05270 */
[----:B------:R-:W-:Y:S02]  /*22f0*/  LOP3.LUT R27, R17, 0x80000000, R9, 0x48, !PT ;  /* 0x80000000111b7812 */ /* 0x000fe400078e4809 */
[----:B------:R-:W-:-:S13]  /*2300*/  ISETP.EQ.OR P0, PT, R30, RZ, !P0 ;  /* 0x000000ff1e00720c */ /* 0x000fda0004702670 */
[----:B------:R-:W-:Y:S01]  /*2310*/  @P0 LOP3.LUT R4, R27, 0x7ff00000, RZ, 0xfc, !PT ;  /* 0x7ff000001b040812 */ /* 0x000fe200078efcff */
[----:B------:R-:W-:Y:S01]  /*2320*/  @!P0 IMAD.MOV.U32 R26, RZ, RZ, RZ ;  /* 0x000000ffff1a8224 */ /* 0x000fe200078e00ff */
[----:B------:R-:W-:-:S03]  /*2330*/  @P0 MOV R26, RZ ;  /* 0x000000ff001a0202 */ /* 0x000fc60000000f00 */
[----:B------:R-:W-:Y:S01]  /*2340*/  @P0 IMAD.MOV.U32 R27, RZ, RZ, R4 ;  /* 0x000000ffff1b0224 */ /* 0x000fe200078e0004 */
[----:B------:R-:W-:Y:S06]  /*2350*/  BRA `(.L_x_23) ;  /* 0x0000000000147947 */ /* 0x000fec0003800000 */
.L_x_25:
[----:B------:R-:W-:Y:S01]  /*2360*/  LOP3.LUT R27, R9, 0x80000, RZ, 0xfc, !PT ;  /* 0x00080000091b7812 */ /* 0x000fe200078efcff */
[----:B------:R-:W-:Y:S01]  /*2370*/  IMAD.MOV.U32 R26, RZ, RZ, R8 ;  /* 0x000000ffff1a7224 */ /* 0x000fe200078e0008 */
[----:B------:R-:W-:Y:S06]  /*2380*/  BRA `(.L_x_23) ;  /* 0x0000000000087947 */ /* 0x000fec0003800000 */
.L_x_24:
[----:B------:R-:W-:Y:S01]  /*2390*/  LOP3.LUT R27, R17, 0x80000, RZ, 0xfc, !PT ;  /* 0x00080000111b7812 */ /* 0x000fe200078efcff */
[----:B------:R-:W-:-:S07]  /*23a0*/  IMAD.MOV.U32 R26, RZ, RZ, R16 ;  /* 0x000000ffff1a7224 */ /* 0x000fce00078e0010 */
.L_x_23:
[----:B------:R-:W-:Y:S01]  /*23b0*/  IMAD.MOV.U32 R25, RZ, RZ, 0x0 ;  /* 0x00000000ff197424 */ /* 0x000fe200078e00ff */
[----:B------:R-:W-:Y:S01]  /*23c0*/  MOV R4, R26 ;  /* 0x0000001a00047202 */ /* 0x000fe20000000f00 */
[----:B------:R-:W-:Y:S02]  /*23d0*/  IMAD.MOV.U32 R5, RZ, RZ, R27 ;  /* 0x000000ffff057224 */ /* 0x000fe400078e001b */
[----:B------:R-:W-:Y:S05]  /*23e0*/  RET.REL.NODEC R24 `(_Z8dot_prodPdS_i) ;  /* 0xffffffdc18047950 */ /* 0x000fea0003c3ffff */
.L_x_26:
[----:B------:R-:W-:-:S00]  /*23f0*/  BRA `(.L_x_26) ;  /* 0xfffffffc00fc7947 */ /* 0x000fc0000383ffff */
[----:B------:R-:W-:-:S00]  /*2400*/  NOP ;  /* 0x0000000000007918 */ /* 0x000fc00000000000 */
[----:B------:R-:W-:-:S00]  /*2410*/  NOP ;  /* 0x0000000000007918 */ /* 0x000fc00000000000 */
[----:B------:R-:W-:-:S00]  /*2420*/  NOP ;  /* 0x0000000000007918 */ /* 0x000fc00000000000 */
[----:B------:R-:W-:-:S00]  /*2430*/  NOP ;  /* 0x0000000000007918 */ /* 0x000fc00000000000 */
[----:B------:R-:W-:-:S00]  /*2440*/  NOP ;  /* 0x0000000000007918 */ /* 0x000fc00000000000 */
[----:B------:R-:W-:-:S00]  /*2450*/  NOP ;  /* 0x0000000000007918 */ /* 0x000fc00000000000 */
[----:B------:R-:W-:-:S00]  /*2460*/  NOP ;  /* 0x0000000000007918 */ /* 0x000fc00000000000 */
[----:B------:R-:W-:-:S00]  /*2470*/  NOP ;  /* 0x0000000000007918 */ /* 0x000fc00000000000 */
.L_x_27:


//--------------------- .nv.global.init           --------------------------
	.section	.nv.global.init,"aw",@progbits
.nv.global.init:
	.type		$str,@object
	.size		$str,(.L_0 - $str)
$str:
        /*0000*/ 	.byte	0x64, 0x6f, 0x74, 0x3a, 0x20, 0x25, 0x66, 0x0a, 0x00
.L_0:


//--------------------- .nv.shared.reserved.0     --------------------------
	.section	.nv.shared.reserved.0,"aw",@nobits
	.weak		__nv_reservedSMEM_offset_0_alias
	.size		__nv_reservedSMEM_offset_0_alias, 0, 64
	.other		__nv_reservedSMEM_offset_0_alias,@"STO_CUDA_RESERVED_SHARED STV_DEFAULT"
__nv_reservedSMEM_offset_0_alias:
	.zero		0
	.zero		64


//--------------------- .nv.constant0._Z8dot_prodPdS_i --------------------------
	.section	.nv.constant0._Z8dot_prodPdS_i,"a",@progbits
	.sectionflags	@""
	.align	4
.nv.constant0._Z8dot_prodPdS_i:
	.zero		916


//--------------------- SYMBOLS --------------------------

	.type		.nv.reservedSmem.offset0,@object
	.size		.nv.reservedSmem.offset0,0x4
	.type		vprintf,@function
